	.headerflags	@"EF_CUDA_TEXMODE_UNIFIED EF_CUDA_64BIT_ADDRESS EF_CUDA_ACCELERATORS EF_CUDA_SM90 EF_CUDA_VIRTUAL_SM(EF_CUDA_SM90)"
	.elftype	@"ET_EXEC"


//--------------------- .nv.info                  --------------------------
	.section	.nv.info,"",@"SHT_CUDA_INFO"
	.align	4


	//----- nvinfo : EIATTR_REGCOUNT
	.align		4
        /*0000*/ 	.byte	0x04, 0x2f
        /*0002*/ 	.short	(.L_1 - .L_0)
	.align		4
.L_0:
        /*0004*/ 	.word	index@(triton_poi_fused_relu_3)
        /*0008*/ 	.word	0x00000008


	//----- nvinfo : EIATTR_MIN_STACK_SIZE
	.align		4
.L_1:
        /*000c*/ 	.byte	0x04, 0x12
        /*000e*/ 	.short	(.L_3 - .L_2)
	.align		4
.L_2:
        /*0010*/ 	.word	index@(triton_poi_fused_relu_3)
        /*0014*/ 	.word	0x00000000


	//----- nvinfo : EIATTR_FRAME_SIZE
	.align		4
.L_3:
        /*0018*/ 	.byte	0x04, 0x11
        /*001a*/ 	.short	(.L_5 - .L_4)
	.align		4
.L_4:
        /*001c*/ 	.word	index@(triton_poi_fused_relu_3)
        /*0020*/ 	.word	0x00000000


	//----- nvinfo : EIATTR_MIN_STACK_SIZE
	.align		4
.L_5:
        /*0024*/ 	.byte	0x04, 0x12
        /*0026*/ 	.short	(.L_7 - .L_6)
	.align		4
.L_6:
        /*0028*/ 	.word	index@(triton_poi_fused_relu_3)
        /*002c*/ 	.word	0x00000000
.L_7:


//--------------------- .nv.info.triton_poi_fused_relu_3 --------------------------
	.section	.nv.info.triton_poi_fused_relu_3,"",@"SHT_CUDA_INFO"
	.sectionflags	@""
	.align	4


	//----- nvinfo : EIATTR_CUDA_API_VERSION
	.align		4
        /*0000*/ 	.byte	0x04, 0x37
        /*0002*/ 	.short	(.L_9 - .L_8)
.L_8:
        /*0004*/ 	.word	0x0000007c


	//----- nvinfo : EIATTR_KPARAM_INFO
	.align		4
.L_9:
        /*0008*/ 	.byte	0x04, 0x17
        /*000a*/ 	.short	(.L_11 - .L_10)
.L_10:
        /*000c*/ 	.word	0x00000000
        /*0010*/ 	.short	0x0001
        /*0012*/ 	.short	0x0008
        /*0014*/ 	.byte	0x00, 0xf0, 0x11, 0x00


	//----- nvinfo : EIATTR_KPARAM_INFO
	.align		4
.L_11:
        /*0018*/ 	.byte	0x04, 0x17
        /*001a*/ 	.short	(.L_13 - .L_12)
.L_12:
        /*001c*/ 	.word	0x00000000
        /*0020*/ 	.short	0x0000
        /*0022*/ 	.short	0x0000
        /*0024*/ 	.byte	0x00, 0xf4, 0x21, 0x00


	//----- nvinfo : EIATTR_SPARSE_MMA_MASK
	.align		4
.L_13:
        /*0028*/ 	.byte	0x03, 0x50
        /*002a*/ 	.short	0x0000


	//----- nvinfo : EIATTR_MAXREG_COUNT
	.align		4
        /*002c*/ 	.byte	0x03, 0x1b
        /*002e*/ 	.short	0x00ff


	//----- nvinfo : EIATTR_EXIT_INSTR_OFFSETS
	.align		4
        /*0030*/ 	.byte	0x04, 0x1c
        /*0032*/ 	.short	(.L_15 - .L_14)


	//   ....[0]....
.L_14:
        /*0034*/ 	.word	0x00000130


	//   ....[1]....
        /*0038*/ 	.word	0x00000150


	//----- nvinfo : EIATTR_REQNTID
	.align		4
.L_15:
        /*003c*/ 	.byte	0x04, 0x10
        /*003e*/ 	.short	(.L_17 - .L_16)
.L_16:
        /*0040*/ 	.word	0x00000020
        /*0044*/ 	.word	0x00000001
        /*0048*/ 	.word	0x00000001


	//----- nvinfo : EIATTR_CRS_STACK_SIZE
	.align		4
.L_17:
        /*004c*/ 	.byte	0x04, 0x1e
        /*004e*/ 	.short	(.L_19 - .L_18)
.L_18:
        /*0050*/ 	.word	0x00000000


	//----- nvinfo : EIATTR_CBANK_PARAM_SIZE
	.align		4
.L_19:
        /*0054*/ 	.byte	0x03, 0x19
        /*0056*/ 	.short	0x000c


	//----- nvinfo : EIATTR_PARAM_CBANK
	.align		4
        /*0058*/ 	.byte	0x04, 0x0a
        /*005a*/ 	.short	(.L_21 - .L_20)
	.align		4
.L_20:
        /*005c*/ 	.word	index@(.nv.constant0.triton_poi_fused_relu_3)
        /*0060*/ 	.short	0x0210
        /*0062*/ 	.short	0x000c


	//----- nvinfo : EIATTR_SW_WAR
	.align		4
.L_21:
        /*0064*/ 	.byte	0x04, 0x36
        /*0066*/ 	.short	(.L_23 - .L_22)
.L_22:
        /*0068*/ 	.word	0x00000008
.L_23:


//--------------------- .nv.callgraph             --------------------------
	.section	.nv.callgraph,"",@"SHT_CUDA_CALLGRAPH"
	.align	4
	.sectionentsize	8
	.align		4
        /*0000*/ 	.word	0x00000000
	.align		4
        /*0004*/ 	.word	0xffffffff
	.align		4
        /*0008*/ 	.word	0x00000000
	.align		4
        /*000c*/ 	.word	0xfffffffe
	.align		4
        /*0010*/ 	.word	0x00000000
	.align		4
        /*0014*/ 	.word	0xfffffffd
	.align		4
        /*0018*/ 	.word	0x00000000
	.align		4
        /*001c*/ 	.word	0xfffffffc


//--------------------- .text.triton_poi_fused_relu_3 --------------------------
	.section	.text.triton_poi_fused_relu_3,"ax",@progbits
	.align	128
        .global         triton_poi_fused_relu_3
        .type           triton_poi_fused_relu_3,@function
        .size           triton_poi_fused_relu_3,(.L_x_3 - triton_poi_fused_relu_3)
        .other          triton_poi_fused_relu_3,@"STO_CUDA_ENTRY STV_DEFAULT"
triton_poi_fused_relu_3:
.text.triton_poi_fused_relu_3:
[----:B------:R-:W0:Y:S02]  /*0000*/  LDC R1, c[0x0][0x28] ;  /* 0x00000a00ff017b82 */ /* 0x000e240000000800 */
[----:B------:R-:W1:Y:S01]  /*0010*/  S2R R0, SR_TID.X ;  /* 0x0000000000007919 */ /* 0x000e620000002100 */
[----:B------:R-:W2:Y:S01]  /*0020*/  LDC.64 R2, c[0x0][0x210] ;  /* 0x00008400ff027b82 */ /* 0x000ea20000000a00 */
[----:B------:R-:W-:Y:S01]  /*0030*/  ULDC.64 UR4, c[0x0][0x208] ;  /* 0x0000820000047ab9 */ /* 0x000fe20000000a00 */
[----:B------:R-:W-:Y:S01]  /*0040*/  BSSY B0, `(.L_x_0) ;  /* 0x000000a000007945 */ /* 0x000fe20003800000 */
[----:B------:R-:W3:Y:S01]  /*0050*/  S2R R5, SR_CTAID.X ;  /* 0x0000000000057919 */ /* 0x000ee20000002500 */
[----:B-1----:R-:W-:-:S05]  /*0060*/  IMAD.SHL.U32 R0, R0, 0x2, RZ ;  /* 0x0000000200007824 */ /* 0x002fca00078e00ff */
[----:B------:R-:W-:-:S05]  /*0070*/  LOP3.LUT R0, R0, 0x3e, RZ, 0xc0, !PT ;  /* 0x0000003e00007812 */ /* 0x000fca00078ec0ff */
[----:B---3--:R-:W-:-:S04]  /*0080*/  IMAD R5, R5, 0x40, R0 ;  /* 0x0000004005057824 */ /* 0x008fc800078e0200 */
[C---:B--2---:R-:W-:Y:S01]  /*0090*/  IMAD.WIDE R2, R5.reuse, 0x4, R2 ;  /* 0x0000000405027825 */ /* 0x044fe200078e0202 */
[----:B------:R-:W-:Y:S02]  /*00a0*/  ISETP.GE.AND P2, PT, R5, 0x40, PT ;  /* 0x000000400500780c */ /* 0x000fe40003f46270 */
[----:B------:R-:W-:-:S11]  /*00b0*/  CS2R R4, SRZ ;  /* 0x0000000000047805 */ /* 0x000fd6000001ff00 */
[----:B------:R-:W-:Y:S05]  /*00c0*/  @P2 BRA `(.L_x_1) ;  /* 0x0000000000042947 */ /* 0x000fea0003800000 */
[----:B------:R1:W5:Y:S02]  /*00d0*/  LDG.E.64 R4, desc[UR4][R2.64] ;  /* 0x0000000402047981 */ /* 0x000364000c1e1b00 */
.L_x_1:
[----:B------:R-:W-:Y:S05]  /*00e0*/  BSYNC B0 ;  /* 0x0000000000007941 */ /* 0x000fea0003800000 */
.L_x_0:
[C---:B-----5:R-:W-:Y:S02]  /*00f0*/  FSETP.GEU.AND P0, PT, R4.reuse, RZ, PT ;  /* 0x000000ff0400720b */ /* 0x060fe40003f0e000 */
[C---:B------:R-:W-:Y:S02]  /*0100*/  FSETP.GEU.AND P1, PT, R5.reuse, RZ, PT ;  /* 0x000000ff0500720b */ /* 0x040fe40003f2e000 */
[----:B------:R-:W-:Y:S02]  /*0110*/  FSEL R4, R4, RZ, P0 ;  /* 0x000000ff04047208 */ /* 0x000fe40000000000 */
[----:B------:R-:W-:Y:S01]  /*0120*/  FSEL R5, R5, RZ, P1 ;  /* 0x000000ff05057208 */ /* 0x000fe20000800000 */
[----:B------:R-:W-:Y:S08]  /*0130*/  @P2 EXIT ;  /* 0x000000000000294d */ /* 0x000ff00003800000 */
[----:B------:R-:W-:Y:S01]  /*0140*/  STG.E.64 desc[UR4][R2.64], R4 ;  /* 0x0000000402007986 */ /* 0x000fe2000c101b04 */
[----:B------:R-:W-:Y:S05]  /*0150*/  EXIT ;  /* 0x000000000000794d */ /* 0x000fea0003800000 */
.L_x_2:
[----:B------:R-:W-:-:S00]  /*0160*/  BRA `(.L_x_2) ;  /* 0xfffffffc00fc7947 */ /* 0x000fc0000383ffff */
[----:B------:R-:W-:-:S00]  /*0170*/  NOP ;  /* 0x0000000000007918 */ /* 0x000fc00000000000 */
        /* <DEDUP_REMOVED lines=8> */
.L_x_3:


//--------------------- .nv.constant0.triton_poi_fused_relu_3 --------------------------
	.section	.nv.constant0.triton_poi_fused_relu_3,"a",@progbits
	.sectionflags	@""
	.align	4
.nv.constant0.triton_poi_fused_relu_3:
	.zero		540
